	.headerflags	@"EF_CUDA_TEXMODE_UNIFIED EF_CUDA_64BIT_ADDRESS EF_CUDA_ACCELERATORS EF_CUDA_SM90 EF_CUDA_VIRTUAL_SM(EF_CUDA_SM90)"
	.elftype	@"ET_EXEC"


//--------------------- .nv.info                  --------------------------
	.section	.nv.info,"",@"SHT_CUDA_INFO"
	.align	4


	//----- nvinfo : EIATTR_REGCOUNT
	.align		4
        /*0000*/ 	.byte	0x04, 0x2f
        /*0002*/ 	.short	(.L_1 - .L_0)
	.align		4
.L_0:
        /*0004*/ 	.word	index@(triton_poi_fused_hardtanh_backward_mul_sigmoid_40)
        /*0008*/ 	.word	0x0000000c


	//----- nvinfo : EIATTR_MIN_STACK_SIZE
	.align		4
.L_1:
        /*000c*/ 	.byte	0x04, 0x12
        /*000e*/ 	.short	(.L_3 - .L_2)
	.align		4
.L_2:
        /*0010*/ 	.word	index@(triton_poi_fused_hardtanh_backward_mul_sigmoid_40)
        /*0014*/ 	.word	0x00000000


	//----- nvinfo : EIATTR_FRAME_SIZE
	.align		4
.L_3:
        /*0018*/ 	.byte	0x04, 0x11
        /*001a*/ 	.short	(.L_5 - .L_4)
	.align		4
.L_4:
        /*001c*/ 	.word	index@(triton_poi_fused_hardtanh_backward_mul_sigmoid_40)
        /*0020*/ 	.word	0x00000000


	//----- nvinfo : EIATTR_MIN_STACK_SIZE
	.align		4
.L_5:
        /*0024*/ 	.byte	0x04, 0x12
        /*0026*/ 	.short	(.L_7 - .L_6)
	.align		4
.L_6:
        /*0028*/ 	.word	index@(triton_poi_fused_hardtanh_backward_mul_sigmoid_40)
        /*002c*/ 	.word	0x00000000
.L_7:


//--------------------- .nv.info.triton_poi_fused_hardtanh_backward_mul_sigmoid_40 --------------------------
	.section	.nv.info.triton_poi_fused_hardtanh_backward_mul_sigmoid_40,"",@"SHT_CUDA_INFO"
	.sectionflags	@""
	.align	4


	//----- nvinfo : EIATTR_CUDA_API_VERSION
	.align		4
        /*0000*/ 	.byte	0x04, 0x37
        /*0002*/ 	.short	(.L_9 - .L_8)
.L_8:
        /*0004*/ 	.word	0x0000007c


	//----- nvinfo : EIATTR_KPARAM_INFO
	.align		4
.L_9:
        /*0008*/ 	.byte	0x04, 0x17
        /*000a*/ 	.short	(.L_11 - .L_10)
.L_10:
        /*000c*/ 	.word	0x00000000
        /*0010*/ 	.short	0x0003
        /*0012*/ 	.short	0x0018
        /*0014*/ 	.byte	0x00, 0xf0, 0x11, 0x00


	//----- nvinfo : EIATTR_KPARAM_INFO
	.align		4
.L_11:
        /*0018*/ 	.byte	0x04, 0x17
        /*001a*/ 	.short	(.L_13 - .L_12)
.L_12:
        /*001c*/ 	.word	0x00000000
        /*0020*/ 	.short	0x0002
        /*0022*/ 	.short	0x0010
        /*0024*/ 	.byte	0x00, 0xf4, 0x21, 0x00


	//----- nvinfo : EIATTR_KPARAM_INFO
	.align		4
.L_13:
        /*0028*/ 	.byte	0x04, 0x17
        /*002a*/ 	.short	(.L_15 - .L_14)
.L_14:
        /*002c*/ 	.word	0x00000000
        /*0030*/ 	.short	0x0001
        /*0032*/ 	.short	0x0008
        /*0034*/ 	.byte	0x00, 0xf4, 0x21, 0x00


	//----- nvinfo : EIATTR_KPARAM_INFO
	.align		4
.L_15:
        /*0038*/ 	.byte	0x04, 0x17
        /*003a*/ 	.short	(.L_17 - .L_16)
.L_16:
        /*003c*/ 	.word	0x00000000
        /*0040*/ 	.short	0x0000
        /*0042*/ 	.short	0x0000
        /*0044*/ 	.byte	0x00, 0xf4, 0x21, 0x00


	//----- nvinfo : EIATTR_SPARSE_MMA_MASK
	.align		4
.L_17:
        /*0048*/ 	.byte	0x03, 0x50
        /*004a*/ 	.short	0x0000


	//----- nvinfo : EIATTR_MAXREG_COUNT
	.align		4
        /*004c*/ 	.byte	0x03, 0x1b
        /*004e*/ 	.short	0x00ff


	//----- nvinfo : EIATTR_EXIT_INSTR_OFFSETS
	.align		4
        /*0050*/ 	.byte	0x04, 0x1c
        /*0052*/ 	.short	(.L_19 - .L_18)


	//   ....[0]....
.L_18:
        /*0054*/ 	.word	0x000003b0


	//   ....[1]....
        /*0058*/ 	.word	0x000003d0


	//----- nvinfo : EIATTR_REQNTID
	.align		4
.L_19:
        /*005c*/ 	.byte	0x04, 0x10
        /*005e*/ 	.short	(.L_21 - .L_20)
.L_20:
        /*0060*/ 	.word	0x00000080
        /*0064*/ 	.word	0x00000001
        /*0068*/ 	.word	0x00000001


	//----- nvinfo : EIATTR_CBANK_PARAM_SIZE
	.align		4
.L_21:
        /*006c*/ 	.byte	0x03, 0x19
        /*006e*/ 	.short	0x001c


	//----- nvinfo : EIATTR_PARAM_CBANK
	.align		4
        /*0070*/ 	.byte	0x04, 0x0a
        /*0072*/ 	.short	(.L_23 - .L_22)
	.align		4
.L_22:
        /*0074*/ 	.word	index@(.nv.constant0.triton_poi_fused_hardtanh_backward_mul_sigmoid_40)
        /*0078*/ 	.short	0x0210
        /*007a*/ 	.short	0x001c


	//----- nvinfo : EIATTR_SW_WAR
	.align		4
.L_23:
        /*007c*/ 	.byte	0x04, 0x36
        /*007e*/ 	.short	(.L_25 - .L_24)
.L_24:
        /*0080*/ 	.word	0x00000008
.L_25:


//--------------------- .nv.callgraph             --------------------------
	.section	.nv.callgraph,"",@"SHT_CUDA_CALLGRAPH"
	.align	4
	.sectionentsize	8
	.align		4
        /*0000*/ 	.word	0x00000000
	.align		4
        /*0004*/ 	.word	0xffffffff
	.align		4
        /*0008*/ 	.word	0x00000000
	.align		4
        /*000c*/ 	.word	0xfffffffe
	.align		4
        /*0010*/ 	.word	0x00000000
	.align		4
        /*0014*/ 	.word	0xfffffffd
	.align		4
        /*0018*/ 	.word	0x00000000
	.align		4
        /*001c*/ 	.word	0xfffffffc


//--------------------- .text.triton_poi_fused_hardtanh_backward_mul_sigmoid_40 --------------------------
	.section	.text.triton_poi_fused_hardtanh_backward_mul_sigmoid_40,"ax",@progbits
	.align	128
        .global         triton_poi_fused_hardtanh_backward_mul_sigmoid_40
        .type           triton_poi_fused_hardtanh_backward_mul_sigmoid_40,@function
        .size           triton_poi_fused_hardtanh_backward_mul_sigmoid_40,(.L_x_1 - triton_poi_fused_hardtanh_backward_mul_sigmoid_40)
        .other          triton_poi_fused_hardtanh_backward_mul_sigmoid_40,@"STO_CUDA_ENTRY STV_DEFAULT"
triton_poi_fused_hardtanh_backward_mul_sigmoid_40:
.text.triton_poi_fused_hardtanh_backward_mul_sigmoid_40:
[----:B------:R-:W0:Y:S02]  /*0000*/  LDC R1, c[0x0][0x28] ;  /* 0x00000a00ff017b82 */ /* 0x000e240000000800 */
[----:B------:R-:W1:Y:S01]  /*0010*/  S2R R0, SR_TID.X ;  /* 0x0000000000007919 */ /* 0x000e620000002100 */
[----:B------:R-:W2:Y:S01]  /*0020*/  LDC.64 R6, c[0x0][0x218] ;  /* 0x00008600ff067b82 */ /* 0x000ea20000000a00 */
[----:B------:R-:W-:Y:S01]  /*0030*/  CS2R R8, SRZ ;  /* 0x0000000000087805 */ /* 0x000fe2000001ff00 */
[----:B------:R-:W-:Y:S01]  /*0040*/  ULDC.64 UR4, c[0x0][0x208] ;  /* 0x0000820000047ab9 */ /* 0x000fe20000000a00 */
[----:B------:R-:W3:Y:S01]  /*0050*/  S2R R3, SR_CTAID.X ;  /* 0x0000000000037919 */ /* 0x000ee20000002500 */
[----:B------:R-:W-:Y:S01]  /*0060*/  ULDC.64 UR6, c[0x0][0x220] ;  /* 0x0000880000067ab9 */ /* 0x000fe20000000a00 */
[----:B-1----:R-:W-:-:S05]  /*0070*/  IMAD.SHL.U32 R0, R0, 0x2, RZ ;  /* 0x0000000200007824 */ /* 0x002fca00078e00ff */
[----:B------:R-:W-:-:S05]  /*0080*/  LOP3.LUT R0, R0, 0xfe, RZ, 0xc0, !PT ;  /* 0x000000fe00007812 */ /* 0x000fca00078ec0ff */
[----:B---3--:R-:W-:-:S04]  /*0090*/  IMAD R0, R3, 0x100, R0 ;  /* 0x0000010003007824 */ /* 0x008fc800078e0200 */
[C---:B------:R-:W-:Y:S01]  /*00a0*/  IMAD.HI R2, R0.reuse, 0x4bda12f7, RZ ;  /* 0x4bda12f700027827 */ /* 0x040fe200078e02ff */
[----:B------:R-:W-:-:S04]  /*00b0*/  ISETP.GE.AND P2, PT, R0, 0x6c00, PT ;  /* 0x00006c000000780c */ /* 0x000fc80003f46270 */
[----:B------:R-:W-:-:S04]  /*00c0*/  SHF.R.U32.HI R3, RZ, 0x1f, R2 ;  /* 0x0000001fff037819 */ /* 0x000fc80000011602 */
[CC--:B------:R-:W-:Y:S02]  /*00d0*/  LEA.HI.SX32 R5, R2.reuse, R3.reuse, 0x19 ;  /* 0x0000000302057211 */ /* 0x0c0fe400078fcaff */
[----:B------:R-:W-:-:S03]  /*00e0*/  LEA.HI.SX32 R2, R2, R3, 0x15 ;  /* 0x0000000302027211 */ /* 0x000fc600078faaff */
[----:B------:R-:W-:-:S04]  /*00f0*/  IMAD R5, R5, -0x1b0, R0 ;  /* 0xfffffe5005057824 */ /* 0x000fc800078e0200 */
[----:B------:R-:W-:-:S04]  /*0100*/  IMAD R5, R2, 0x1b0, R5 ;  /* 0x000001b002057824 */ /* 0x000fc800078e0205 */
[----:B--2---:R-:W-:Y:S02]  /*0110*/  IMAD.WIDE R6, R5, 0x4, R6 ;  /* 0x0000000405067825 */ /* 0x004fe400078e0206 */
[----:B------:R-:W1:Y:S03]  /*0120*/  LDC.64 R4, c[0x0][0x210] ;  /* 0x00008400ff047b82 */ /* 0x000e660000000a00 */
[----:B------:R-:W2:Y:S01]  /*0130*/  @!P2 LDG.E.EL.64 R8, desc[UR4][R6.64] ;  /* 0x000000040608a981 */ /* 0x000ea2000c2e1b00 */
[----:B------:R-:W-:Y:S01]  /*0140*/  CS2R R2, SRZ ;  /* 0x0000000000027805 */ /* 0x000fe2000001ff00 */
[----:B-1----:R-:W-:-:S05]  /*0150*/  IMAD.WIDE R4, R0, 0x4, R4 ;  /* 0x0000000400047825 */ /* 0x002fca00078e0204 */
[----:B------:R1:W3:Y:S02]  /*0160*/  @!P2 LDG.E.64 R2, desc[UR4][R4.64] ;  /* 0x000000040402a981 */ /* 0x0002e4000c1e1b00 */
[----:B-1----:R-:W-:Y:S01]  /*0170*/  HFMA2.MMA R4, -RZ, RZ, 1.625, 0 ;  /* 0x3e800000ff047435 */ /* 0x002fe200000001ff */
[----:B--2---:R-:W-:Y:S01]  /*0180*/  FADD R8, RZ, -R8 ;  /* 0x80000008ff087221 */ /* 0x004fe20000000000 */
[----:B------:R-:W-:-:S03]  /*0190*/  FADD R9, RZ, -R9 ;  /* 0x80000009ff097221 */ /* 0x000fc60000000000 */
[----:B------:R-:W-:Y:S01]  /*01a0*/  FMUL R8, R8, 1.4426950216293334961 ;  /* 0x3fb8aa3b08087820 */ /* 0x000fe20000400000 */
[----:B------:R-:W-:-:S04]  /*01b0*/  FMUL R9, R9, 1.4426950216293334961 ;  /* 0x3fb8aa3b09097820 */ /* 0x000fc80000400000 */
[----:B------:R-:W-:Y:S02]  /*01c0*/  FSETP.GEU.AND P0, PT, R8, -126, PT ;  /* 0xc2fc00000800780b */ /* 0x000fe40003f0e000 */
[----:B------:R-:W-:-:S11]  /*01d0*/  FSETP.GEU.AND P1, PT, R9, -126, PT ;  /* 0xc2fc00000900780b */ /* 0x000fd60003f2e000 */
[----:B------:R-:W-:Y:S02]  /*01e0*/  @!P0 FMUL R8, R8, 0.5 ;  /* 0x3f00000008088820 */ /* 0x000fe40000400000 */
[----:B------:R-:W-:Y:S02]  /*01f0*/  @!P1 FMUL R9, R9, 0.5 ;  /* 0x3f00000009099820 */ /* 0x000fe40000400000 */
[----:B------:R-:W1:Y:S08]  /*0200*/  MUFU.EX2 R6, R8 ;  /* 0x0000000800067308 */ /* 0x000e700000000800 */
[----:B------:R-:W2:Y:S01]  /*0210*/  MUFU.EX2 R7, R9 ;  /* 0x0000000900077308 */ /* 0x000ea20000000800 */
[----:B-1----:R-:W-:-:S04]  /*0220*/  @!P0 FMUL R6, R6, R6 ;  /* 0x0000000606068220 */ /* 0x002fc80000400000 */
[----:B------:R-:W-:Y:S01]  /*0230*/  FADD R6, R6, 1 ;  /* 0x3f80000006067421 */ /* 0x000fe20000000000 */
[----:B--2---:R-:W-:-:S04]  /*0240*/  @!P1 FMUL R7, R7, R7 ;  /* 0x0000000707079220 */ /* 0x004fc80000400000 */
[----:B------:R-:W-:Y:S01]  /*0250*/  FSETP.GT.AND P0, PT, R6, 8.50705917302346158658e+37, PT ;  /* 0x7e8000000600780b */ /* 0x000fe20003f04000 */
[----:B------:R-:W-:-:S03]  /*0260*/  FADD R7, R7, 1 ;  /* 0x3f80000007077421 */ /* 0x000fc60000000000 */
[----:B------:R-:W-:Y:S02]  /*0270*/  FSEL R5, R4, 1, P0 ;  /* 0x3f80000004057808 */ /* 0x000fe40000000000 */
[----:B------:R-:W-:-:S04]  /*0280*/  FSETP.GT.AND P1, PT, R7, 8.50705917302346158658e+37, PT ;  /* 0x7e8000000700780b */ /* 0x000fc80003f24000 */
[----:B------:R-:W-:-:S03]  /*0290*/  FSEL R4, R4, 1, P1 ;  /* 0x3f80000004047808 */ /* 0x000fc60000800000 */
[----:B------:R-:W-:-:S06]  /*02a0*/  @P0 FMUL R6, R6, 0.25 ;  /* 0x3e80000006060820 */ /* 0x000fcc0000400000 */
[----:B------:R-:W1:Y:S01]  /*02b0*/  MUFU.RCP R6, R6 ;  /* 0x0000000600067308 */ /* 0x000e620000001000 */
[----:B------:R-:W-:-:S07]  /*02c0*/  @P1 FMUL R7, R7, 0.25 ;  /* 0x3e80000007071820 */ /* 0x000fce0000400000 */
[----:B------:R-:W2:Y:S01]  /*02d0*/  MUFU.RCP R7, R7 ;  /* 0x0000000700077308 */ /* 0x000ea20000001000 */
[----:B-1----:R-:W-:-:S04]  /*02e0*/  FMUL R5, R6, R5 ;  /* 0x0000000506057220 */ /* 0x002fc80000400000 */
[----:B---3--:R-:W-:Y:S01]  /*02f0*/  FMUL R2, R5, R2 ;  /* 0x0000000205027220 */ /* 0x008fe20000400000 */
[----:B--2---:R-:W-:-:S04]  /*0300*/  FMUL R4, R7, R4 ;  /* 0x0000000407047220 */ /* 0x004fc80000400000 */
[----:B------:R-:W-:Y:S01]  /*0310*/  FSETP.GE.AND P0, PT, R2, 6, PT ;  /* 0x40c000000200780b */ /* 0x000fe20003f06000 */
[----:B------:R-:W-:-:S03]  /*0320*/  FMUL R3, R4, R3 ;  /* 0x0000000304037220 */ /* 0x000fc60000400000 */
[----:B------:R-:W-:Y:S02]  /*0330*/  FSETP.LE.OR P0, PT, R2, RZ, P0 ;  /* 0x000000ff0200720b */ /* 0x000fe40000703400 */
[----:B------:R-:W-:Y:S02]  /*0340*/  IADD3 R2, P3, R0, UR6, RZ ;  /* 0x0000000600027c10 */ /* 0x000fe4000ff7e0ff */
[C---:B------:R-:W-:Y:S02]  /*0350*/  FSETP.GE.AND P1, PT, R3.reuse, 6, PT ;  /* 0x40c000000300780b */ /* 0x040fe40003f26000 */
[----:B------:R-:W-:Y:S02]  /*0360*/  SEL R4, RZ, 0x1, !P0 ;  /* 0x00000001ff047807 */ /* 0x000fe40004000000 */
[----:B------:R-:W-:Y:S02]  /*0370*/  FSETP.LE.OR P1, PT, R3, RZ, P1 ;  /* 0x000000ff0300720b */ /* 0x000fe40000f23400 */
[----:B------:R-:W-:-:S02]  /*0380*/  LEA.HI.X.SX32 R3, R0, UR7, 0x1, P3 ;  /* 0x0000000700037c11 */ /* 0x000fc400098f0eff */
[----:B------:R-:W-:-:S04]  /*0390*/  SEL R5, RZ, 0x100, !P1 ;  /* 0x00000100ff057807 */ /* 0x000fc80004800000 */
[----:B------:R-:W-:Y:S01]  /*03a0*/  IADD3 R5, R4, R5, RZ ;  /* 0x0000000504057210 */ /* 0x000fe20007ffe0ff */
[----:B------:R-:W-:Y:S06]  /*03b0*/  @P2 EXIT ;  /* 0x000000000000294d */ /* 0x000fec0003800000 */
[----:B------:R-:W-:Y:S01]  /*03c0*/  STG.E.U16 desc[UR4][R2.64], R5 ;  /* 0x0000000502007986 */ /* 0x000fe2000c101504 */
[----:B------:R-:W-:Y:S05]  /*03d0*/  EXIT ;  /* 0x000000000000794d */ /* 0x000fea0003800000 */
.L_x_0:
[----:B------:R-:W-:-:S00]  /*03e0*/  BRA `(.L_x_0) ;  /* 0xfffffffc00fc7947 */ /* 0x000fc0000383ffff */
[----:B------:R-:W-:-:S00]  /*03f0*/  NOP ;  /* 0x0000000000007918 */ /* 0x000fc00000000000 */
        /* <DEDUP_REMOVED lines=8> */
.L_x_1:


//--------------------- .nv.constant0.triton_poi_fused_hardtanh_backward_mul_sigmoid_40 --------------------------
	.section	.nv.constant0.triton_poi_fused_hardtanh_backward_mul_sigmoid_40,"a",@progbits
	.sectionflags	@""
	.align	4
.nv.constant0.triton_poi_fused_hardtanh_backward_mul_sigmoid_40:
	.zero		556
